//
// Generated by NVIDIA NVVM Compiler
//
// Compiler Build ID: CL-36424714
// Cuda compilation tools, release 13.0, V13.0.88
// Based on NVVM 20.0.0
//

.version 9.0
.target sm_100
.address_size 64

	// .globl	_Z12helloFromGPUv
.extern .func  (.param .b32 func_retval0) vprintf
(
	.param .b64 vprintf_param_0,
	.param .b64 vprintf_param_1
)
;
.global .align 1 .b8 $str[12] = {72, 101, 108, 108, 111, 32, 67, 85, 68, 65, 10};

.visible .entry _Z12helloFromGPUv()
{
	.reg .b32 	%r<3>;
	.reg .b64 	%rd<3>;

	mov.u64 	%rd1, $str;
	cvta.global.u64 	%rd2, %rd1;
	{ // callseq 0, 0
	.param .b64 param0;
	st.param.b64 	[param0], %rd2;
	.param .b64 param1;
	st.param.b64 	[param1], 0;
	.param .b32 retval0;
	call.uni (retval0), 
	vprintf, 
	(
	param0, 
	param1
	);
	ld.param.b32 	%r1, [retval0];
	} // callseq 0
	ret;

}


// ===== COMPILED SASS (sm_100) =====

	.target	sm_100

	.elftype	@"ET_EXEC"


//--------------------- .note.nv.tkinfo           --------------------------
	.section	.note.nv.tkinfo,"",@"SHT_NOTE"
	.sectionflags	@"SHF_NOTE_NV_TKINFO"
	.tkinfo
        /*0018*/ 	.word	0x00000002
        /*0030*/ 	.string	""
        /*0030*/ 	.string	"ptxas"
        /*0030*/ 	.string	"Cuda compilation tools, release 13.0, V13.0.88"
        /*0030*/ 	.string	"Build cuda_13.0.r13.0/compiler.36424714_0"
        /*0030*/ 	.string	"-arch sm_100 -m 64 "



//--------------------- .note.nv.cuinfo           --------------------------
	.section	.note.nv.cuinfo,"",@"SHT_NOTE"
	.sectionflags	@"SHF_NOTE_NV_CUINFO"
        /*0018*/ 	.short	0x0002
        /*001a*/ 	.short	0x0064
        /*001c*/ 	.short	0x0082
	.zero		2


//--------------------- .nv.info                  --------------------------
	.section	.nv.info,"",@"SHT_CUDA_INFO"
	.align	4


	//----- nvinfo : EIATTR_REGCOUNT
	.align		4
        /*0000*/ 	.byte	0x04, 0x2f
        /*0002*/ 	.short	(.L_2 - .L_1)
	.align		4
.L_1:
        /*0004*/ 	.word	index@(_Z12helloFromGPUv)
        /*0008*/ 	.word	0x00000018


	//----- nvinfo : EIATTR_FRAME_SIZE
	.align		4
.L_2:
        /*000c*/ 	.byte	0x04, 0x11
        /*000e*/ 	.short	(.L_4 - .L_3)
	.align		4
.L_3:
        /*0010*/ 	.word	index@(_Z12helloFromGPUv)
        /*0014*/ 	.word	0x00000000


	//----- nvinfo : EIATTR_MIN_STACK_SIZE
	.align		4
.L_4:
        /*0018*/ 	.byte	0x04, 0x12
        /*001a*/ 	.short	(.L_6 - .L_5)
	.align		4
.L_5:
        /*001c*/ 	.word	index@(_Z12helloFromGPUv)
        /*0020*/ 	.word	0x00000000
.L_6:


//--------------------- .nv.compat                --------------------------
	.section	.nv.compat,"",@"SHT_CUDA_COMPAT_INFO"
	.align	4
        /*0000*/ 	.byte	0x02, 0x09, 0x00, 0x00, 0x02, 0x02, 0x01, 0x00, 0x02, 0x05, 0x05, 0x00, 0x03, 0x07, 0x01, 0x01
        /*0010*/ 	.byte	0x02, 0x03, 0x00, 0x00, 0x02, 0x06, 0x01, 0x00, 0x04, 0x0b, 0x08, 0x00, 0x09, 0x00, 0x00, 0x00
        /*0020*/ 	.byte	0x00, 0x00, 0x00, 0x00


//--------------------- .nv.info._Z12helloFromGPUv --------------------------
	.section	.nv.info._Z12helloFromGPUv,"",@"SHT_CUDA_INFO"
	.sectionflags	@""
	.align	4


	//----- nvinfo : EIATTR_CUDA_API_VERSION
	.align		4
        /*0000*/ 	.byte	0x04, 0x37
        /*0002*/ 	.short	(.L_8 - .L_7)
.L_7:
        /*0004*/ 	.word	0x00000082


	//----- nvinfo : EIATTR_SPARSE_MMA_MASK
	.align		4
.L_8:
        /*0008*/ 	.byte	0x03, 0x50
        /*000a*/ 	.short	0x0000


	//----- nvinfo : EIATTR_MAXREG_COUNT
	.align		4
        /*000c*/ 	.byte	0x03, 0x1b
        /*000e*/ 	.short	0x00ff


	//----- nvinfo : EIATTR_EXTERNS
	.align		4
        /*0010*/ 	.byte	0x04, 0x0f
        /*0012*/ 	.short	(.L_10 - .L_9)


	//   ....[0]....
	.align		4
.L_9:
        /*0014*/ 	.word	index@(vprintf)


	//----- nvinfo : EIATTR_MERCURY_ISA_VERSION
	.align		4
.L_10:
        /*0018*/ 	.byte	0x03, 0x5f
        /*001a*/ 	.short	0x0101


	//----- nvinfo : EIATTR_VRC_CTA_INIT_COUNT
	.align		4
        /*001c*/ 	.byte	0x02, 0x4a
	.zero		1
	.zero		1


	//----- nvinfo : EIATTR_SYSCALL_OFFSETS
	.align		4
        /*0020*/ 	.byte	0x04, 0x46
        /*0022*/ 	.short	(.L_12 - .L_11)


	//   ....[0]....
.L_11:
        /*0024*/ 	.word	0x00000080


	//----- nvinfo : EIATTR_EXIT_INSTR_OFFSETS
	.align		4
.L_12:
        /*0028*/ 	.byte	0x04, 0x1c
        /*002a*/ 	.short	(.L_14 - .L_13)


	//   ....[0]....
.L_13:
        /*002c*/ 	.word	0x00000090


	//----- nvinfo : EIATTR_SW_WAR
	.align		4
.L_14:
        /*0030*/ 	.byte	0x04, 0x36
        /*0032*/ 	.short	(.L_16 - .L_15)
.L_15:
        /*0034*/ 	.word	0x00000008
.L_16:


//--------------------- .nv.callgraph             --------------------------
	.section	.nv.callgraph,"",@"SHT_CUDA_CALLGRAPH"
	.align	4
	.sectionentsize	8
	.align		4
        /*0000*/ 	.word	0x00000000
	.align		4
        /*0004*/ 	.word	0xffffffff
	.align		4
        /*0008*/ 	.word	index@(_Z12helloFromGPUv)
	.align		4
        /*000c*/ 	.word	index@(vprintf)
	.align		4
        /*0010*/ 	.word	0x00000000
	.align		4
        /*0014*/ 	.word	0xfffffffe
	.align		4
        /*0018*/ 	.word	0x00000000
	.align		4
        /*001c*/ 	.word	0xfffffffd
	.align		4
        /*0020*/ 	.word	0x00000000
	.align		4
        /*0024*/ 	.word	0xfffffffc


//--------------------- .nv.constant4             --------------------------
	.section	.nv.constant4,"a",@progbits
	.align	8
	.align		8
.nv.constant4:
        /*0000*/ 	.dword	vprintf
	.align		8
        /*0008*/ 	.dword	$str


//--------------------- .text._Z12helloFromGPUv   --------------------------
	.section	.text._Z12helloFromGPUv,"ax",@progbits
	.align	128
        .global         _Z12helloFromGPUv
        .type           _Z12helloFromGPUv,@function
        .size           _Z12helloFromGPUv,(.L_x_2 - _Z12helloFromGPUv)
        .other          _Z12helloFromGPUv,@"STO_CUDA_ENTRY STV_DEFAULT"
_Z12helloFromGPUv:
.text._Z12helloFromGPUv:
[----:B------:R-:W0:Y:S01]  /*0000*/  LDC R1, c[0x0][0x37c] ;  /* 0x0000df00ff017b82 */ /* 0x000e220000000800 */
[----:B------:R-:W-:Y:S01]  /*0010*/  MOV R0, 0x0 ;  /* 0x0000000000007802 */ /* 0x000fe20000000f00 */
[----:B------:R-:W1:Y:S01]  /*0020*/  LDCU.64 UR4, c[0x4][0x8] ;  /* 0x01000100ff0477ac */ /* 0x000e620008000a00 */
[----:B------:R-:W-:-:S05]  /*0030*/  CS2R R6, SRZ ;  /* 0x0000000000067805 */ /* 0x000fca000001ff00 */
[----:B------:R2:W3:Y:S01]  /*0040*/  LDC.64 R2, c[0x4][R0] ;  /* 0x0100000000027b82 */ /* 0x0004e20000000a00 */
[----:B-1----:R-:W-:Y:S02]  /*0050*/  IMAD.U32 R4, RZ, RZ, UR4 ;  /* 0x00000004ff047e24 */ /* 0x002fe4000f8e00ff */
[----:B--2---:R-:W-:-:S07]  /*0060*/  IMAD.U32 R5, RZ, RZ, UR5 ;  /* 0x00000005ff057e24 */ /* 0x004fce000f8e00ff */
[----:B------:R-:W-:-:S07]  /*0070*/  LEPC R20, `(.L_x_0) ;  /* 0x000000001014794e */ /* 0x000fce0000000000 */
[----:B0--3--:R-:W-:Y:S05]  /*0080*/  CALL.ABS.NOINC R2 ;  /* 0x0000000002007343 */ /* 0x009fea0003c00000 */
.L_x_0:
[----:B------:R-:W-:Y:S05]  /*0090*/  EXIT ;  /* 0x000000000000794d */ /* 0x000fea0003800000 */
.L_x_1:
[----:B------:R-:W-:-:S00]  /*00a0*/  BRA `(.L_x_1) ;  /* 0xfffffffc00fc7947 */ /* 0x000fc0000383ffff */
[----:B------:R-:W-:-:S00]  /*00b0*/  NOP ;  /* 0x0000000000007918 */ /* 0x000fc00000000000 */
        /* <DEDUP_REMOVED lines=12> */
.L_x_2:


//--------------------- .nv.global.init           --------------------------
	.section	.nv.global.init,"aw",@progbits
.nv.global.init:
	.type		$str,@object
	.size		$str,(.L_0 - $str)
$str:
        /*0000*/ 	.byte	0x48, 0x65, 0x6c, 0x6c, 0x6f, 0x20, 0x43, 0x55, 0x44, 0x41, 0x0a, 0x00
.L_0:


//--------------------- .nv.shared.reserved.0     --------------------------
	.section	.nv.shared.reserved.0,"aw",@nobits
	.weak		__nv_reservedSMEM_offset_0_alias
	.size		__nv_reservedSMEM_offset_0_alias, 0, 64
	.other		__nv_reservedSMEM_offset_0_alias,@"STO_CUDA_RESERVED_SHARED STV_DEFAULT"
__nv_reservedSMEM_offset_0_alias:
	.zero		0
	.zero		64


//--------------------- .nv.constant0._Z12helloFromGPUv --------------------------
	.section	.nv.constant0._Z12helloFromGPUv,"a",@progbits
	.sectionflags	@""
	.align	4
.nv.constant0._Z12helloFromGPUv:
	.zero		896


//--------------------- SYMBOLS --------------------------

	.type		.nv.reservedSmem.offset0,@object
	.size		.nv.reservedSmem.offset0,0x4
	.type		vprintf,@function
